//
// Generated by NVIDIA NVVM Compiler
//
// Compiler Build ID: CL-36424714
// Cuda compilation tools, release 13.0, V13.0.88
// Based on NVVM 20.0.0
//

.version 9.0
.target sm_100
.address_size 64

	// .globl	_Z11silu_kernelPKfPfi

.visible .entry _Z11silu_kernelPKfPfi(
	.param .u64 .ptr .align 1 _Z11silu_kernelPKfPfi_param_0,
	.param .u64 .ptr .align 1 _Z11silu_kernelPKfPfi_param_1,
	.param .u32 _Z11silu_kernelPKfPfi_param_2
)
{
	.reg .pred 	%p<2>;
	.reg .b32 	%r<6>;
	.reg .b32 	%f<6>;
	.reg .b64 	%rd<8>;

	ld.param.u64 	%rd1, [_Z11silu_kernelPKfPfi_param_0];
	ld.param.u64 	%rd2, [_Z11silu_kernelPKfPfi_param_1];
	ld.param.u32 	%r2, [_Z11silu_kernelPKfPfi_param_2];
	mov.u32 	%r3, %ctaid.x;
	mov.u32 	%r4, %ntid.x;
	mov.u32 	%r5, %tid.x;
	mad.lo.s32 	%r1, %r3, %r4, %r5;
	setp.ge.s32 	%p1, %r1, %r2;
	@%p1 bra 	$L__BB0_2;
	cvta.to.global.u64 	%rd3, %rd1;
	cvta.to.global.u64 	%rd4, %rd2;
	mul.wide.s32 	%rd5, %r1, 4;
	add.s64 	%rd6, %rd3, %rd5;
	ld.global.f32 	%f1, [%rd6];
	mul.f32 	%f2, %f1, 0fBFB8AA3B;
	ex2.approx.f32 	%f3, %f2;
	add.f32 	%f4, %f3, 0f3F800000;
	div.rn.f32 	%f5, %f1, %f4;
	add.s64 	%rd7, %rd4, %rd5;
	st.global.f32 	[%rd7], %f5;
$L__BB0_2:
	ret;

}


// ===== COMPILED SASS (sm_100) =====

	.target	sm_100

	.elftype	@"ET_EXEC"


//--------------------- .note.nv.tkinfo           --------------------------
	.section	.note.nv.tkinfo,"",@"SHT_NOTE"
	.sectionflags	@"SHF_NOTE_NV_TKINFO"
	.tkinfo
        /*0018*/ 	.word	0x00000002
        /*0030*/ 	.string	""
        /*0030*/ 	.string	"ptxas"
        /*0030*/ 	.string	"Cuda compilation tools, release 13.0, V13.0.88"
        /*0030*/ 	.string	"Build cuda_13.0.r13.0/compiler.36424714_0"
        /*0030*/ 	.string	"-arch sm_100 -m 64 "



//--------------------- .note.nv.cuinfo           --------------------------
	.section	.note.nv.cuinfo,"",@"SHT_NOTE"
	.sectionflags	@"SHF_NOTE_NV_CUINFO"
        /*0018*/ 	.short	0x0002
        /*001a*/ 	.short	0x0064
        /*001c*/ 	.short	0x0082
	.zero		2


//--------------------- .nv.info                  --------------------------
	.section	.nv.info,"",@"SHT_CUDA_INFO"
	.align	4


	//----- nvinfo : EIATTR_REGCOUNT
	.align		4
        /*0000*/ 	.byte	0x04, 0x2f
        /*0002*/ 	.short	(.L_1 - .L_0)
	.align		4
.L_0:
        /*0004*/ 	.word	index@(_Z11silu_kernelPKfPfi)
        /*0008*/ 	.word	0x00000010


	//----- nvinfo : EIATTR_FRAME_SIZE
	.align		4
.L_1:
        /*000c*/ 	.byte	0x04, 0x11
        /*000e*/ 	.short	(.L_3 - .L_2)
	.align		4
.L_2:
        /*0010*/ 	.word	index@($__internal_0_$__cuda_sm3x_div_rn_noftz_f32_slowpath)
        /*0014*/ 	.word	0x00000000


	//----- nvinfo : EIATTR_FRAME_SIZE
	.align		4
.L_3:
        /*0018*/ 	.byte	0x04, 0x11
        /*001a*/ 	.short	(.L_5 - .L_4)
	.align		4
.L_4:
        /*001c*/ 	.word	index@(_Z11silu_kernelPKfPfi)
        /*0020*/ 	.word	0x00000000


	//----- nvinfo : EIATTR_MIN_STACK_SIZE
	.align		4
.L_5:
        /*0024*/ 	.byte	0x04, 0x12
        /*0026*/ 	.short	(.L_7 - .L_6)
	.align		4
.L_6:
        /*0028*/ 	.word	index@(_Z11silu_kernelPKfPfi)
        /*002c*/ 	.word	0x00000000
.L_7:


//--------------------- .nv.compat                --------------------------
	.section	.nv.compat,"",@"SHT_CUDA_COMPAT_INFO"
	.align	4
        /*0000*/ 	.byte	0x02, 0x09, 0x00, 0x00, 0x02, 0x02, 0x01, 0x00, 0x02, 0x05, 0x05, 0x00, 0x03, 0x07, 0x01, 0x01
        /*0010*/ 	.byte	0x02, 0x03, 0x00, 0x00, 0x02, 0x06, 0x01, 0x00, 0x04, 0x0b, 0x08, 0x00, 0x01, 0x00, 0x00, 0x00
        /*0020*/ 	.byte	0x00, 0x00, 0x00, 0x00


//--------------------- .nv.info._Z11silu_kernelPKfPfi --------------------------
	.section	.nv.info._Z11silu_kernelPKfPfi,"",@"SHT_CUDA_INFO"
	.sectionflags	@""
	.align	4


	//----- nvinfo : EIATTR_CUDA_API_VERSION
	.align		4
        /*0000*/ 	.byte	0x04, 0x37
        /*0002*/ 	.short	(.L_9 - .L_8)
.L_8:
        /*0004*/ 	.word	0x00000082


	//----- nvinfo : EIATTR_KPARAM_INFO
	.align		4
.L_9:
        /*0008*/ 	.byte	0x04, 0x17
        /*000a*/ 	.short	(.L_11 - .L_10)
.L_10:
        /*000c*/ 	.word	0x00000000
        /*0010*/ 	.short	0x0002
        /*0012*/ 	.short	0x0010
        /*0014*/ 	.byte	0x00, 0xf0, 0x11, 0x00


	//----- nvinfo : EIATTR_KPARAM_INFO
	.align		4
.L_11:
        /*0018*/ 	.byte	0x04, 0x17
        /*001a*/ 	.short	(.L_13 - .L_12)
.L_12:
        /*001c*/ 	.word	0x00000000
        /*0020*/ 	.short	0x0001
        /*0022*/ 	.short	0x0008
        /*0024*/ 	.byte	0x00, 0xf5, 0x21, 0x00


	//----- nvinfo : EIATTR_KPARAM_INFO
	.align		4
.L_13:
        /*0028*/ 	.byte	0x04, 0x17
        /*002a*/ 	.short	(.L_15 - .L_14)
.L_14:
        /*002c*/ 	.word	0x00000000
        /*0030*/ 	.short	0x0000
        /*0032*/ 	.short	0x0000
        /*0034*/ 	.byte	0x00, 0xf5, 0x21, 0x00


	//----- nvinfo : EIATTR_SPARSE_MMA_MASK
	.align		4
.L_15:
        /*0038*/ 	.byte	0x03, 0x50
        /*003a*/ 	.short	0x0000


	//----- nvinfo : EIATTR_MAXREG_COUNT
	.align		4
        /*003c*/ 	.byte	0x03, 0x1b
        /*003e*/ 	.short	0x00ff


	//----- nvinfo : EIATTR_MERCURY_ISA_VERSION
	.align		4
        /*0040*/ 	.byte	0x03, 0x5f
        /*0042*/ 	.short	0x0101


	//----- nvinfo : EIATTR_VRC_CTA_INIT_COUNT
	.align		4
        /*0044*/ 	.byte	0x02, 0x4a
	.zero		1
	.zero		1


	//----- nvinfo : EIATTR_EXIT_INSTR_OFFSETS
	.align		4
        /*0048*/ 	.byte	0x04, 0x1c
        /*004a*/ 	.short	(.L_17 - .L_16)


	//   ....[0]....
.L_16:
        /*004c*/ 	.word	0x00000070


	//   ....[1]....
        /*0050*/ 	.word	0x00000220


	//----- nvinfo : EIATTR_CRS_STACK_SIZE
	.align		4
.L_17:
        /*0054*/ 	.byte	0x04, 0x1e
        /*0056*/ 	.short	(.L_19 - .L_18)
.L_18:
        /*0058*/ 	.word	0x00000000


	//----- nvinfo : EIATTR_CBANK_PARAM_SIZE
	.align		4
.L_19:
        /*005c*/ 	.byte	0x03, 0x19
        /*005e*/ 	.short	0x0014


	//----- nvinfo : EIATTR_PARAM_CBANK
	.align		4
        /*0060*/ 	.byte	0x04, 0x0a
        /*0062*/ 	.short	(.L_21 - .L_20)
	.align		4
.L_20:
        /*0064*/ 	.word	index@(.nv.constant0._Z11silu_kernelPKfPfi)
        /*0068*/ 	.short	0x0380
        /*006a*/ 	.short	0x0014


	//----- nvinfo : EIATTR_SW_WAR
	.align		4
.L_21:
        /*006c*/ 	.byte	0x04, 0x36
        /*006e*/ 	.short	(.L_23 - .L_22)
.L_22:
        /*0070*/ 	.word	0x00000008
.L_23:


//--------------------- .nv.callgraph             --------------------------
	.section	.nv.callgraph,"",@"SHT_CUDA_CALLGRAPH"
	.align	4
	.sectionentsize	8
	.align		4
        /*0000*/ 	.word	0x00000000
	.align		4
        /*0004*/ 	.word	0xffffffff
	.align		4
        /*0008*/ 	.word	0x00000000
	.align		4
        /*000c*/ 	.word	0xfffffffe
	.align		4
        /*0010*/ 	.word	0x00000000
	.align		4
        /*0014*/ 	.word	0xfffffffd
	.align		4
        /*0018*/ 	.word	0x00000000
	.align		4
        /*001c*/ 	.word	0xfffffffc


//--------------------- .text._Z11silu_kernelPKfPfi --------------------------
	.section	.text._Z11silu_kernelPKfPfi,"ax",@progbits
	.align	128
        .global         _Z11silu_kernelPKfPfi
        .type           _Z11silu_kernelPKfPfi,@function
        .size           _Z11silu_kernelPKfPfi,(.L_x_14 - _Z11silu_kernelPKfPfi)
        .other          _Z11silu_kernelPKfPfi,@"STO_CUDA_ENTRY STV_DEFAULT"
_Z11silu_kernelPKfPfi:
.text._Z11silu_kernelPKfPfi:
[----:B------:R-:W-:Y:S01]  /*0000*/  LDC R1, c[0x0][0x37c] ;  /* 0x0000df00ff017b82 */ /* 0x000fe20000000800 */
[----:B------:R-:W0:Y:S07]  /*0010*/  S2R R3, SR_TID.X ;  /* 0x0000000000037919 */ /* 0x000e2e0000002100 */
[----:B------:R-:W0:Y:S01]  /*0020*/  S2UR UR4, SR_CTAID.X ;  /* 0x00000000000479c3 */ /* 0x000e220000002500 */
[----:B------:R-:W1:Y:S07]  /*0030*/  LDCU UR5, c[0x0][0x390] ;  /* 0x00007200ff0577ac */ /* 0x000e6e0008000800 */
[----:B------:R-:W0:Y:S02]  /*0040*/  LDC R2, c[0x0][0x360] ;  /* 0x0000d800ff027b82 */ /* 0x000e240000000800 */
[----:B0-----:R-:W-:-:S05]  /*0050*/  IMAD R2, R2, UR4, R3 ;  /* 0x0000000402027c24 */ /* 0x001fca000f8e0203 */
[----:B-1----:R-:W-:-:S13]  /*0060*/  ISETP.GE.AND P0, PT, R2, UR5, PT ;  /* 0x0000000502007c0c */ /* 0x002fda000bf06270 */
[----:B------:R-:W-:Y:S05]  /*0070*/  @P0 EXIT ;  /* 0x000000000000094d */ /* 0x000fea0003800000 */
[----:B------:R-:W0:Y:S01]  /*0080*/  LDC.64 R4, c[0x0][0x380] ;  /* 0x0000e000ff047b82 */ /* 0x000e220000000a00 */
[----:B------:R-:W1:Y:S01]  /*0090*/  LDCU.64 UR4, c[0x0][0x358] ;  /* 0x00006b00ff0477ac */ /* 0x000e620008000a00 */
[----:B0-----:R-:W-:-:S05]  /*00a0*/  IMAD.WIDE R4, R2, 0x4, R4 ;  /* 0x0000000402047825 */ /* 0x001fca00078e0204 */
[----:B-1----:R-:W2:Y:S01]  /*00b0*/  LDG.E R0, desc[UR4][R4.64] ;  /* 0x0000000404007981 */ /* 0x002ea2000c1e1900 */
[----:B------:R-:W-:Y:S01]  /*00c0*/  BSSY.RECONVERGENT B0, `(.L_x_0) ;  /* 0x0000012000007945 */ /* 0x000fe20003800200 */
[----:B--2---:R-:W-:-:S05]  /*00d0*/  FMUL R3, R0, -1.4426950216293334961 ;  /* 0xbfb8aa3b00037820 */ /* 0x004fca0000400000 */
[----:B------:R-:W-:-:S13]  /*00e0*/  FSETP.GEU.AND P0, PT, R3, -126, PT ;  /* 0xc2fc00000300780b */ /* 0x000fda0003f0e000 */
[----:B------:R-:W-:-:S04]  /*00f0*/  @!P0 FMUL R3, R3, 0.5 ;  /* 0x3f00000003038820 */ /* 0x000fc80000400000 */
[----:B------:R-:W0:Y:S02]  /*0100*/  MUFU.EX2 R6, R3 ;  /* 0x0000000300067308 */ /* 0x000e240000000800 */
[----:B0-----:R-:W-:-:S04]  /*0110*/  @!P0 FMUL R6, R6, R6 ;  /* 0x0000000606068220 */ /* 0x001fc80000400000 */
[----:B------:R-:W-:-:S04]  /*0120*/  FADD R3, R6, 1 ;  /* 0x3f80000006037421 */ /* 0x000fc80000000000 */
[----:B------:R-:W0:Y:S08]  /*0130*/  MUFU.RCP R6, R3 ;  /* 0x0000000300067308 */ /* 0x000e300000001000 */
[----:B------:R-:W1:Y:S01]  /*0140*/  FCHK P0, R0, R3 ;  /* 0x0000000300007302 */ /* 0x000e620000000000 */
[----:B0-----:R-:W-:-:S04]  /*0150*/  FFMA R7, -R3, R6, 1 ;  /* 0x3f80000003077423 */ /* 0x001fc80000000106 */
[----:B------:R-:W-:-:S04]  /*0160*/  FFMA R7, R6, R7, R6 ;  /* 0x0000000706077223 */ /* 0x000fc80000000006 */
[----:B------:R-:W-:-:S04]  /*0170*/  FFMA R4, R0, R7, RZ ;  /* 0x0000000700047223 */ /* 0x000fc800000000ff */
[----:B------:R-:W-:-:S04]  /*0180*/  FFMA R5, -R3, R4, R0 ;  /* 0x0000000403057223 */ /* 0x000fc80000000100 */
[----:B------:R-:W-:Y:S01]  /*0190*/  FFMA R7, R7, R5, R4 ;  /* 0x0000000507077223 */ /* 0x000fe20000000004 */
[----:B-1----:R-:W-:Y:S06]  /*01a0*/  @!P0 BRA `(.L_x_1) ;  /* 0x00000000000c8947 */ /* 0x002fec0003800000 */
[----:B------:R-:W-:-:S07]  /*01b0*/  MOV R4, 0x1d0 ;  /* 0x000001d000047802 */ /* 0x000fce0000000f00 */
[----:B------:R-:W-:Y:S05]  /*01c0*/  CALL.REL.NOINC `($__internal_0_$__cuda_sm3x_div_rn_noftz_f32_slowpath) ;  /* 0x0000000000187944 */ /* 0x000fea0003c00000 */
[----:B------:R-:W-:-:S07]  /*01d0*/  IMAD.MOV.U32 R7, RZ, RZ, R0 ;  /* 0x000000ffff077224 */ /* 0x000fce00078e0000 */
.L_x_1:
[----:B------:R-:W-:Y:S05]  /*01e0*/  BSYNC.RECONVERGENT B0 ;  /* 0x0000000000007941 */ /* 0x000fea0003800200 */
.L_x_0:
[----:B------:R-:W0:Y:S02]  /*01f0*/  LDC.64 R4, c[0x0][0x388] ;  /* 0x0000e200ff047b82 */ /* 0x000e240000000a00 */
[----:B0-----:R-:W-:-:S05]  /*0200*/  IMAD.WIDE R2, R2, 0x4, R4 ;  /* 0x0000000402027825 */ /* 0x001fca00078e0204 */
[----:B------:R-:W-:Y:S01]  /*0210*/  STG.E desc[UR4][R2.64], R7 ;  /* 0x0000000702007986 */ /* 0x000fe2000c101904 */
[----:B------:R-:W-:Y:S05]  /*0220*/  EXIT ;  /* 0x000000000000794d */ /* 0x000fea0003800000 */
        .weak           $__internal_0_$__cuda_sm3x_div_rn_noftz_f32_slowpath
        .type           $__internal_0_$__cuda_sm3x_div_rn_noftz_f32_slowpath,@function
        .size           $__internal_0_$__cuda_sm3x_div_rn_noftz_f32_slowpath,(.L_x_14 - $__internal_0_$__cuda_sm3x_div_rn_noftz_f32_slowpath)
$__internal_0_$__cuda_sm3x_div_rn_noftz_f32_slowpath:
[--C-:B------:R-:W-:Y:S01]  /*0230*/  SHF.R.U32.HI R6, RZ, 0x17, R3.reuse ;  /* 0x00000017ff067819 */ /* 0x100fe20000011603 */
[----:B------:R-:W-:Y:S01]  /*0240*/  BSSY.RECONVERGENT B1, `(.L_x_2) ;  /* 0x0000064000017945 */ /* 0x000fe20003800200 */
[--C-:B------:R-:W-:Y:S01]  /*0250*/  SHF.R.U32.HI R5, RZ, 0x17, R0.reuse ;  /* 0x00000017ff057819 */ /* 0x100fe20000011600 */
[----:B------:R-:W-:Y:S01]  /*0260*/  IMAD.MOV.U32 R7, RZ, RZ, R0 ;  /* 0x000000ffff077224 */ /* 0x000fe200078e0000 */
[----:B------:R-:W-:Y:S01]  /*0270*/  LOP3.LUT R6, R6, 0xff, RZ, 0xc0, !PT ;  /* 0x000000ff06067812 */ /* 0x000fe200078ec0ff */
[----:B------:R-:W-:Y:S01]  /*0280*/  IMAD.MOV.U32 R8, RZ, RZ, R3 ;  /* 0x000000ffff087224 */ /* 0x000fe200078e0003 */
[----:B------:R-:W-:-:S03]  /*0290*/  LOP3.LUT R5, R5, 0xff, RZ, 0xc0, !PT ;  /* 0x000000ff05057812 */ /* 0x000fc600078ec0ff */
[----:B------:R-:W-:Y:S02]  /*02a0*/  VIADD R11, R6, 0xffffffff ;  /* 0xffffffff060b7836 */ /* 0x000fe40000000000 */
[----:B------:R-:W-:-:S03]  /*02b0*/  VIADD R10, R5, 0xffffffff ;  /* 0xffffffff050a7836 */ /* 0x000fc60000000000 */
[----:B------:R-:W-:-:S04]  /*02c0*/  ISETP.GT.U32.AND P0, PT, R11, 0xfd, PT ;  /* 0x000000fd0b00780c */ /* 0x000fc80003f04070 */
[----:B------:R-:W-:-:S13]  /*02d0*/  ISETP.GT.U32.OR P0, PT, R10, 0xfd, P0 ;  /* 0x000000fd0a00780c */ /* 0x000fda0000704470 */
[----:B------:R-:W-:Y:S01]  /*02e0*/  @!P0 IMAD.MOV.U32 R9, RZ, RZ, RZ ;  /* 0x000000ffff098224 */ /* 0x000fe200078e00ff */
[----:B------:R-:W-:Y:S06]  /*02f0*/  @!P0 BRA `(.L_x_3) ;  /* 0x00000000005c8947 */ /* 0x000fec0003800000 */
[----:B------:R-:W-:Y:S02]  /*0300*/  FSETP.GTU.FTZ.AND P0, PT, |R0|, +INF , PT ;  /* 0x7f8000000000780b */ /* 0x000fe40003f1c200 */
[----:B------:R-:W-:-:S04]  /*0310*/  FSETP.GTU.FTZ.AND P1, PT, |R3|, +INF , PT ;  /* 0x7f8000000300780b */ /* 0x000fc80003f3c200 */
[----:B------:R-:W-:-:S13]  /*0320*/  PLOP3.LUT P0, PT, P0, P1, PT, 0xf8, 0x8f ;  /* 0x00000000008f781c */ /* 0x000fda0000703f70 */
[----:B------:R-:W-:Y:S05]  /*0330*/  @P0 BRA `(.L_x_4) ;  /* 0x00000004004c0947 */ /* 0x000fea0003800000 */
[----:B------:R-:W-:-:S13]  /*0340*/  LOP3.LUT P0, RZ, R8, 0x7fffffff, R7, 0xc8, !PT ;  /* 0x7fffffff08ff7812 */ /* 0x000fda000780c807 */
[----:B------:R-:W-:Y:S05]  /*0350*/  @!P0 BRA `(.L_x_5) ;  /* 0x00000004003c8947 */ /* 0x000fea0003800000 */
[C---:B------:R-:W-:Y:S02]  /*0360*/  FSETP.NEU.FTZ.AND P2, PT, |R0|.reuse, +INF , PT ;  /* 0x7f8000000000780b */ /* 0x040fe40003f5d200 */
[----:B------:R-:W-:Y:S02]  /*0370*/  FSETP.NEU.FTZ.AND P1, PT, |R3|, +INF , PT ;  /* 0x7f8000000300780b */ /* 0x000fe40003f3d200 */
[----:B------:R-:W-:-:S11]  /*0380*/  FSETP.NEU.FTZ.AND P0, PT, |R0|, +INF , PT ;  /* 0x7f8000000000780b */ /* 0x000fd60003f1d200 */
[----:B------:R-:W-:Y:S05]  /*0390*/  @!P1 BRA !P2, `(.L_x_5) ;  /* 0x00000004002c9947 */ /* 0x000fea0005000000 */
[----:B------:R-:W-:-:S04]  /*03a0*/  LOP3.LUT P2, RZ, R7, 0x7fffffff, RZ, 0xc0, !PT ;  /* 0x7fffffff07ff7812 */ /* 0x000fc8000784c0ff */
[----:B------:R-:W-:-:S13]  /*03b0*/  PLOP3.LUT P1, PT, P1, P2, PT, 0x2f, 0xf2 ;  /* 0x0000000000f2781c */ /* 0x000fda0000f24577 */
[----:B------:R-:W-:Y:S05]  /*03c0*/  @P1 BRA `(.L_x_6) ;  /* 0x0000000400181947 */ /* 0x000fea0003800000 */
[----:B------:R-:W-:-:S04]  /*03d0*/  LOP3.LUT P1, RZ, R8, 0x7fffffff, RZ, 0xc0, !PT ;  /* 0x7fffffff08ff7812 */ /* 0x000fc8000782c0ff */
[----:B------:R-:W-:-:S13]  /*03e0*/  PLOP3.LUT P0, PT, P0, P1, PT, 0x2f, 0xf2 ;  /* 0x0000000000f2781c */ /* 0x000fda0000702577 */
[----:B------:R-:W-:Y:S05]  /*03f0*/  @P0 BRA `(.L_x_7) ;  /* 0x0000000400000947 */ /* 0x000fea0003800000 */
[----:B------:R-:W-:Y:S02]  /*0400*/  ISETP.GE.AND P0, PT, R10, RZ, PT ;  /* 0x000000ff0a00720c */ /* 0x000fe40003f06270 */
[----:B------:R-:W-:-:S11]  /*0410*/  ISETP.GE.AND P1, PT, R11, RZ, PT ;  /* 0x000000ff0b00720c */ /* 0x000fd60003f26270 */
[----:B------:R-:W-:Y:S02]  /*0420*/  @P0 IMAD.MOV.U32 R9, RZ, RZ, RZ ;  /* 0x000000ffff090224 */ /* 0x000fe400078e00ff */
[----:B------:R-:W-:Y:S01]  /*0430*/  @!P0 FFMA R7, R0, 1.84467440737095516160e+19, RZ ;  /* 0x5f80000000078823 */ /* 0x000fe200000000ff */
[----:B------:R-:W-:Y:S02]  /*0440*/  @!P0 IMAD.MOV.U32 R9, RZ, RZ, -0x40 ;  /* 0xffffffc0ff098424 */ /* 0x000fe400078e00ff */
[----:B------:R-:W-:Y:S02]  /*0450*/  @!P1 FFMA R8, R3, 1.84467440737095516160e+19, RZ ;  /* 0x5f80000003089823 */ /* 0x000fe400000000ff */
[----:B------:R-:W-:-:S07]  /*0460*/  @!P1 VIADD R9, R9, 0x40 ;  /* 0x0000004009099836 */ /* 0x000fce0000000000 */
.L_x_3:
[----:B------:R-:W-:Y:S01]  /*0470*/  LEA R3, R6, 0xc0800000, 0x17 ;  /* 0xc080000006037811 */ /* 0x000fe200078eb8ff */
[----:B------:R-:W-:Y:S01]  /*0480*/  VIADD R5, R5, 0xffffff81 ;  /* 0xffffff8105057836 */ /* 0x000fe20000000000 */
[----:B------:R-:W-:Y:S03]  /*0490*/  BSSY.RECONVERGENT B2, `(.L_x_8) ;  /* 0x0000035000027945 */ /* 0x000fe60003800200 */
[----:B------:R-:W-:Y:S01]  /*04a0*/  IMAD.IADD R3, R8, 0x1, -R3 ;  /* 0x0000000108037824 */ /* 0x000fe200078e0a03 */
[C---:B------:R-:W-:Y:S01]  /*04b0*/  IADD3 R6, PT, PT, R5.reuse, 0x7f, -R6 ;  /* 0x0000007f05067810 */ /* 0x040fe20007ffe806 */
[----:B------:R-:W-:Y:S02]  /*04c0*/  IMAD R0, R5, -0x800000, R7 ;  /* 0xff80000005007824 */ /* 0x000fe400078e0207 */
[----:B------:R-:W0:Y:S01]  /*04d0*/  MUFU.RCP R8, R3 ;  /* 0x0000000300087308 */ /* 0x000e220000001000 */
[----:B------:R-:W-:Y:S01]  /*04e0*/  FADD.FTZ R11, -R3, -RZ ;  /* 0x800000ff030b7221 */ /* 0x000fe20000010100 */
[----:B------:R-:W-:-:S03]  /*04f0*/  IMAD.IADD R6, R6, 0x1, R9 ;  /* 0x0000000106067824 */ /* 0x000fc600078e0209 */
[----:B0-----:R-:W-:-:S04]  /*0500*/  FFMA R13, R8, R11, 1 ;  /* 0x3f800000080d7423 */ /* 0x001fc8000000000b */
[----:B------:R-:W-:-:S04]  /*0510*/  FFMA R10, R8, R13, R8 ;  /* 0x0000000d080a7223 */ /* 0x000fc80000000008 */
[----:B------:R-:W-:-:S04]  /*0520*/  FFMA R7, R0, R10, RZ ;  /* 0x0000000a00077223 */ /* 0x000fc800000000ff */
[----:B------:R-:W-:-:S04]  /*0530*/  FFMA R8, R11, R7, R0 ;  /* 0x000000070b087223 */ /* 0x000fc80000000000 */
[----:B------:R-:W-:-:S04]  /*0540*/  FFMA R7, R10, R8, R7 ;  /* 0x000000080a077223 */ /* 0x000fc80000000007 */
[----:B------:R-:W-:-:S04]  /*0550*/  FFMA R8, R11, R7, R0 ;  /* 0x000000070b087223 */ /* 0x000fc80000000000 */
[----:B------:R-:W-:-:S05]  /*0560*/  FFMA R0, R10, R8, R7 ;  /* 0x000000080a007223 */ /* 0x000fca0000000007 */
[----:B------:R-:W-:-:S04]  /*0570*/  SHF.R.U32.HI R3, RZ, 0x17, R0 ;  /* 0x00000017ff037819 */ /* 0x000fc80000011600 */
[----:B------:R-:W-:-:S05]  /*0580*/  LOP3.LUT R3, R3, 0xff, RZ, 0xc0, !PT ;  /* 0x000000ff03037812 */ /* 0x000fca00078ec0ff */
[----:B------:R-:W-:-:S04]  /*0590*/  IMAD.IADD R9, R3, 0x1, R6 ;  /* 0x0000000103097824 */ /* 0x000fc800078e0206 */
[----:B------:R-:W-:-:S05]  /*05a0*/  VIADD R3, R9, 0xffffffff ;  /* 0xffffffff09037836 */ /* 0x000fca0000000000 */
[----:B------:R-:W-:-:S13]  /*05b0*/  ISETP.GE.U32.AND P0, PT, R3, 0xfe, PT ;  /* 0x000000fe0300780c */ /* 0x000fda0003f06070 */
[----:B------:R-:W-:Y:S05]  /*05c0*/  @!P0 BRA `(.L_x_9) ;  /* 0x0000000000808947 */ /* 0x000fea0003800000 */
[----:B------:R-:W-:-:S13]  /*05d0*/  ISETP.GT.AND P0, PT, R9, 0xfe, PT ;  /* 0x000000fe0900780c */ /* 0x000fda0003f04270 */
[----:B------:R-:W-:Y:S05]  /*05e0*/  @P0 BRA `(.L_x_10) ;  /* 0x00000000006c0947 */ /* 0x000fea0003800000 */
[----:B------:R-:W-:-:S13]  /*05f0*/  ISETP.GE.AND P0, PT, R9, 0x1, PT ;  /* 0x000000010900780c */ /* 0x000fda0003f06270 */
[----:B------:R-:W-:Y:S05]  /*0600*/  @P0 BRA `(.L_x_11) ;  /* 0x0000000000740947 */ /* 0x000fea0003800000 */
[----:B------:R-:W-:Y:S02]  /*0610*/  ISETP.GE.AND P0, PT, R9, -0x18, PT ;  /* 0xffffffe80900780c */ /* 0x000fe40003f06270 */
[----:B------:R-:W-:-:S11]  /*0620*/  LOP3.LUT R0, R0, 0x80000000, RZ, 0xc0, !PT ;  /* 0x8000000000007812 */ /* 0x000fd600078ec0ff */
[----:B------:R-:W-:Y:S05]  /*0630*/  @!P0 BRA `(.L_x_11) ;  /* 0x0000000000688947 */ /* 0x000fea0003800000 */
[CCC-:B------:R-:W-:Y:S01]  /*0640*/  FFMA.RZ R3, R10.reuse, R8.reuse, R7.reuse ;  /* 0x000000080a037223 */ /* 0x1c0fe2000000c007 */
[CCC-:B------:R-:W-:Y:S01]  /*0650*/  FFMA.RM R6, R10.reuse, R8.reuse, R7.reuse ;  /* 0x000000080a067223 */ /* 0x1c0fe20000004007 */
[C---:B------:R-:W-:Y:S02]  /*0660*/  ISETP.NE.AND P2, PT, R9.reuse, RZ, PT ;  /* 0x000000ff0900720c */ /* 0x040fe40003f45270 */
[----:B------:R-:W-:Y:S02]  /*0670*/  ISETP.NE.AND P1, PT, R9, RZ, PT ;  /* 0x000000ff0900720c */ /* 0x000fe40003f25270 */
[----:B------:R-:W-:Y:S01]  /*0680*/  LOP3.LUT R5, R3, 0x7fffff, RZ, 0xc0, !PT ;  /* 0x007fffff03057812 */ /* 0x000fe200078ec0ff */
[----:B------:R-:W-:Y:S01]  /*0690*/  FFMA.RP R3, R10, R8, R7 ;  /* 0x000000080a037223 */ /* 0x000fe20000008007 */
[----:B------:R-:W-:Y:S02]  /*06a0*/  VIADD R8, R9, 0x20 ;  /* 0x0000002009087836 */ /* 0x000fe40000000000 */
[----:B------:R-:W-:Y:S01]  /*06b0*/  LOP3.LUT R5, R5, 0x800000, RZ, 0xfc, !PT ;  /* 0x0080000005057812 */ /* 0x000fe200078efcff */
[----:B------:R-:W-:Y:S01]  /*06c0*/  IMAD.MOV R7, RZ, RZ, -R9 ;  /* 0x000000ffff077224 */ /* 0x000fe200078e0a09 */
[----:B------:R-:W-:-:S02]  /*06d0*/  FSETP.NEU.FTZ.AND P0, PT, R3, R6, PT ;  /* 0x000000060300720b */ /* 0x000fc40003f1d000 */
[----:B------:R-:W-:Y:S02]  /*06e0*/  SHF.L.U32 R8, R5, R8, RZ ;  /* 0x0000000805087219 */ /* 0x000fe400000006ff */
[----:B------:R-:W-:Y:S02]  /*06f0*/  SEL R6, R7, RZ, P2 ;  /* 0x000000ff07067207 */ /* 0x000fe40001000000 */
[----:B------:R-:W-:Y:S02]  /*0700*/  ISETP.NE.AND P1, PT, R8, RZ, P1 ;  /* 0x000000ff0800720c */ /* 0x000fe40000f25270 */
[----:B------:R-:W-:Y:S02]  /*0710*/  SHF.R.U32.HI R6, RZ, R6, R5 ;  /* 0x00000006ff067219 */ /* 0x000fe40000011605 */
[----:B------:R-:W-:Y:S02]  /*0720*/  PLOP3.LUT P0, PT, P0, P1, PT, 0xf8, 0x8f ;  /* 0x00000000008f781c */ /* 0x000fe40000703f70 */
[----:B------:R-:W-:-:S02]  /*0730*/  SHF.R.U32.HI R8, RZ, 0x1, R6 ;  /* 0x00000001ff087819 */ /* 0x000fc40000011606 */
[----:B------:R-:W-:-:S04]  /*0740*/  SEL R3, RZ, 0x1, !P0 ;  /* 0x00000001ff037807 */ /* 0x000fc80004000000 */
[----:B------:R-:W-:-:S04]  /*0750*/  LOP3.LUT R3, R3, 0x1, R8, 0xf8, !PT ;  /* 0x0000000103037812 */ /* 0x000fc800078ef808 */
[----:B------:R-:W-:-:S05]  /*0760*/  LOP3.LUT R3, R3, R6, RZ, 0xc0, !PT ;  /* 0x0000000603037212 */ /* 0x000fca00078ec0ff */
[----:B------:R-:W-:-:S05]  /*0770*/  IMAD.IADD R3, R8, 0x1, R3 ;  /* 0x0000000108037824 */ /* 0x000fca00078e0203 */
[----:B------:R-:W-:Y:S01]  /*0780*/  LOP3.LUT R0, R3, R0, RZ, 0xfc, !PT ;  /* 0x0000000003007212 */ /* 0x000fe200078efcff */
[----:B------:R-:W-:Y:S06]  /*0790*/  BRA `(.L_x_11) ;  /* 0x0000000000107947 */ /* 0x000fec0003800000 */
.L_x_10:
[----:B------:R-:W-:-:S04]  /*07a0*/  LOP3.LUT R0, R0, 0x80000000, RZ, 0xc0, !PT ;  /* 0x8000000000007812 */ /* 0x000fc800078ec0ff */
[----:B------:R-:W-:Y:S01]  /*07b0*/  LOP3.LUT R0, R0, 0x7f800000, RZ, 0xfc, !PT ;  /* 0x7f80000000007812 */ /* 0x000fe200078efcff */
[----:B------:R-:W-:Y:S06]  /*07c0*/  BRA `(.L_x_11) ;  /* 0x0000000000047947 */ /* 0x000fec0003800000 */
.L_x_9:
[----:B------:R-:W-:-:S07]  /*07d0*/  IMAD R0, R6, 0x800000, R0 ;  /* 0x0080000006007824 */ /* 0x000fce00078e0200 */
.L_x_11:
[----:B------:R-:W-:Y:S05]  /*07e0*/  BSYNC.RECONVERGENT B2 ;  /* 0x0000000000027941 */ /* 0x000fea0003800200 */
.L_x_8:
[----:B------:R-:W-:Y:S05]  /*07f0*/  BRA `(.L_x_12) ;  /* 0x0000000000207947 */ /* 0x000fea0003800000 */
.L_x_7:
[----:B------:R-:W-:-:S04]  /*0800*/  LOP3.LUT R0, R8, 0x80000000, R7, 0x48, !PT ;  /* 0x8000000008007812 */ /* 0x000fc800078e4807 */
[----:B------:R-:W-:Y:S01]  /*0810*/  LOP3.LUT R0, R0, 0x7f800000, RZ, 0xfc, !PT ;  /* 0x7f80000000007812 */ /* 0x000fe200078efcff */
[----:B------:R-:W-:Y:S06]  /*0820*/  BRA `(.L_x_12) ;  /* 0x0000000000147947 */ /* 0x000fec0003800000 */
.L_x_6:
[----:B------:R-:W-:Y:S01]  /*0830*/  LOP3.LUT R0, R8, 0x80000000, R7, 0x48, !PT ;  /* 0x8000000008007812 */ /* 0x000fe200078e4807 */
[----:B------:R-:W-:Y:S06]  /*0840*/  BRA `(.L_x_12) ;  /* 0x00000000000c7947 */ /* 0x000fec0003800000 */
.L_x_5:
[----:B------:R-:W0:Y:S01]  /*0850*/  MUFU.RSQ R0, -QNAN ;  /* 0xffc0000000007908 */ /* 0x000e220000001400 */
[----:B------:R-:W-:Y:S05]  /*0860*/  BRA `(.L_x_12) ;  /* 0x0000000000047947 */ /* 0x000fea0003800000 */
.L_x_4:
[----:B------:R-:W-:-:S07]  /*0870*/  FADD.FTZ R0, R0, R3 ;  /* 0x0000000300007221 */ /* 0x000fce0000010000 */
.L_x_12:
[----:B------:R-:W-:Y:S05]  /*0880*/  BSYNC.RECONVERGENT B1 ;  /* 0x0000000000017941 */ /* 0x000fea0003800200 */
.L_x_2:
[----:B------:R-:W-:-:S04]  /*0890*/  IMAD.MOV.U32 R5, RZ, RZ, 0x0 ;  /* 0x00000000ff057424 */ /* 0x000fc800078e00ff */
[----:B0-----:R-:W-:Y:S05]  /*08a0*/  RET.REL.NODEC R4 `(_Z11silu_kernelPKfPfi) ;  /* 0xfffffff404d47950 */ /* 0x001fea0003c3ffff */
.L_x_13:
[----:B------:R-:W-:-:S00]  /*08b0*/  BRA `(.L_x_13) ;  /* 0xfffffffc00fc7947 */ /* 0x000fc0000383ffff */
[----:B------:R-:W-:-:S00]  /*08c0*/  NOP ;  /* 0x0000000000007918 */ /* 0x000fc00000000000 */
        /* <DEDUP_REMOVED lines=11> */
.L_x_14:


//--------------------- .nv.shared.reserved.0     --------------------------
	.section	.nv.shared.reserved.0,"aw",@nobits
	.weak		__nv_reservedSMEM_offset_0_alias
	.size		__nv_reservedSMEM_offset_0_alias, 0, 64
	.other		__nv_reservedSMEM_offset_0_alias,@"STO_CUDA_RESERVED_SHARED STV_DEFAULT"
__nv_reservedSMEM_offset_0_alias:
	.zero		0
	.zero		64


//--------------------- .nv.constant0._Z11silu_kernelPKfPfi --------------------------
	.section	.nv.constant0._Z11silu_kernelPKfPfi,"a",@progbits
	.sectionflags	@""
	.align	4
.nv.constant0._Z11silu_kernelPKfPfi:
	.zero		916


//--------------------- SYMBOLS --------------------------

	.type		.nv.reservedSmem.offset0,@object
	.size		.nv.reservedSmem.offset0,0x4
